//
// Generated by NVIDIA NVVM Compiler
//
// Compiler Build ID: CL-36424714
// Cuda compilation tools, release 13.0, V13.0.88
// Based on NVVM 20.0.0
//

.version 9.0
.target sm_100
.address_size 64

	// .globl	_Z11add_vectorsPdS_S_i

.visible .entry _Z11add_vectorsPdS_S_i(
	.param .u64 .ptr .align 1 _Z11add_vectorsPdS_S_i_param_0,
	.param .u64 .ptr .align 1 _Z11add_vectorsPdS_S_i_param_1,
	.param .u64 .ptr .align 1 _Z11add_vectorsPdS_S_i_param_2,
	.param .u32 _Z11add_vectorsPdS_S_i_param_3
)
{
	.reg .pred 	%p<3>;
	.reg .b32 	%r<11>;
	.reg .b64 	%rd<11>;
	.reg .b64 	%fd<4>;

	ld.param.u64 	%rd4, [_Z11add_vectorsPdS_S_i_param_0];
	ld.param.u64 	%rd5, [_Z11add_vectorsPdS_S_i_param_1];
	ld.param.u64 	%rd6, [_Z11add_vectorsPdS_S_i_param_2];
	ld.param.u32 	%r6, [_Z11add_vectorsPdS_S_i_param_3];
	mov.u32 	%r7, %ctaid.x;
	mov.u32 	%r1, %ntid.x;
	mov.u32 	%r8, %tid.x;
	mad.lo.s32 	%r10, %r7, %r1, %r8;
	setp.ge.s32 	%p1, %r10, %r6;
	@%p1 bra 	$L__BB0_3;
	mov.u32 	%r9, %nctaid.x;
	mul.lo.s32 	%r3, %r1, %r9;
	cvta.to.global.u64 	%rd1, %rd4;
	cvta.to.global.u64 	%rd2, %rd5;
	cvta.to.global.u64 	%rd3, %rd6;
$L__BB0_2:
	mul.wide.s32 	%rd7, %r10, 8;
	add.s64 	%rd8, %rd1, %rd7;
	ld.global.f64 	%fd1, [%rd8];
	add.s64 	%rd9, %rd2, %rd7;
	ld.global.f64 	%fd2, [%rd9];
	add.f64 	%fd3, %fd1, %fd2;
	add.s64 	%rd10, %rd3, %rd7;
	st.global.f64 	[%rd10], %fd3;
	add.s32 	%r10, %r10, %r3;
	setp.lt.s32 	%p2, %r10, %r6;
	@%p2 bra 	$L__BB0_2;
$L__BB0_3:
	ret;

}


// ===== COMPILED SASS (sm_100) =====

	.target	sm_100

	.elftype	@"ET_EXEC"


//--------------------- .note.nv.tkinfo           --------------------------
	.section	.note.nv.tkinfo,"",@"SHT_NOTE"
	.sectionflags	@"SHF_NOTE_NV_TKINFO"
	.tkinfo
        /*0018*/ 	.word	0x00000002
        /*0030*/ 	.string	""
        /*0030*/ 	.string	"ptxas"
        /*0030*/ 	.string	"Cuda compilation tools, release 13.0, V13.0.88"
        /*0030*/ 	.string	"Build cuda_13.0.r13.0/compiler.36424714_0"
        /*0030*/ 	.string	"-arch sm_100 -m 64 "



//--------------------- .note.nv.cuinfo           --------------------------
	.section	.note.nv.cuinfo,"",@"SHT_NOTE"
	.sectionflags	@"SHF_NOTE_NV_CUINFO"
        /*0018*/ 	.short	0x0002
        /*001a*/ 	.short	0x0064
        /*001c*/ 	.short	0x0082
	.zero		2


//--------------------- .nv.info                  --------------------------
	.section	.nv.info,"",@"SHT_CUDA_INFO"
	.align	4


	//----- nvinfo : EIATTR_REGCOUNT
	.align		4
        /*0000*/ 	.byte	0x04, 0x2f
        /*0002*/ 	.short	(.L_1 - .L_0)
	.align		4
.L_0:
        /*0004*/ 	.word	index@(_Z11add_vectorsPdS_S_i)
        /*0008*/ 	.word	0x00000014


	//----- nvinfo : EIATTR_FRAME_SIZE
	.align		4
.L_1:
        /*000c*/ 	.byte	0x04, 0x11
        /*000e*/ 	.short	(.L_3 - .L_2)
	.align		4
.L_2:
        /*0010*/ 	.word	index@(_Z11add_vectorsPdS_S_i)
        /*0014*/ 	.word	0x00000000


	//----- nvinfo : EIATTR_MIN_STACK_SIZE
	.align		4
.L_3:
        /*0018*/ 	.byte	0x04, 0x12
        /*001a*/ 	.short	(.L_5 - .L_4)
	.align		4
.L_4:
        /*001c*/ 	.word	index@(_Z11add_vectorsPdS_S_i)
        /*0020*/ 	.word	0x00000000
.L_5:


//--------------------- .nv.compat                --------------------------
	.section	.nv.compat,"",@"SHT_CUDA_COMPAT_INFO"
	.align	4
        /*0000*/ 	.byte	0x02, 0x09, 0x00, 0x00, 0x02, 0x02, 0x01, 0x00, 0x02, 0x05, 0x05, 0x00, 0x03, 0x07, 0x01, 0x01
        /*0010*/ 	.byte	0x02, 0x03, 0x00, 0x00, 0x02, 0x06, 0x01, 0x00, 0x04, 0x0b, 0x08, 0x00, 0x01, 0x00, 0x00, 0x00
        /*0020*/ 	.byte	0x00, 0x00, 0x00, 0x00


//--------------------- .nv.info._Z11add_vectorsPdS_S_i --------------------------
	.section	.nv.info._Z11add_vectorsPdS_S_i,"",@"SHT_CUDA_INFO"
	.sectionflags	@""
	.align	4


	//----- nvinfo : EIATTR_CUDA_API_VERSION
	.align		4
        /*0000*/ 	.byte	0x04, 0x37
        /*0002*/ 	.short	(.L_7 - .L_6)
.L_6:
        /*0004*/ 	.word	0x00000082


	//----- nvinfo : EIATTR_KPARAM_INFO
	.align		4
.L_7:
        /*0008*/ 	.byte	0x04, 0x17
        /*000a*/ 	.short	(.L_9 - .L_8)
.L_8:
        /*000c*/ 	.word	0x00000000
        /*0010*/ 	.short	0x0003
        /*0012*/ 	.short	0x0018
        /*0014*/ 	.byte	0x00, 0xf0, 0x11, 0x00


	//----- nvinfo : EIATTR_KPARAM_INFO
	.align		4
.L_9:
        /*0018*/ 	.byte	0x04, 0x17
        /*001a*/ 	.short	(.L_11 - .L_10)
.L_10:
        /*001c*/ 	.word	0x00000000
        /*0020*/ 	.short	0x0002
        /*0022*/ 	.short	0x0010
        /*0024*/ 	.byte	0x00, 0xf5, 0x21, 0x00


	//----- nvinfo : EIATTR_KPARAM_INFO
	.align		4
.L_11:
        /*0028*/ 	.byte	0x04, 0x17
        /*002a*/ 	.short	(.L_13 - .L_12)
.L_12:
        /*002c*/ 	.word	0x00000000
        /*0030*/ 	.short	0x0001
        /*0032*/ 	.short	0x0008
        /*0034*/ 	.byte	0x00, 0xf5, 0x21, 0x00


	//----- nvinfo : EIATTR_KPARAM_INFO
	.align		4
.L_13:
        /*0038*/ 	.byte	0x04, 0x17
        /*003a*/ 	.short	(.L_15 - .L_14)
.L_14:
        /*003c*/ 	.word	0x00000000
        /*0040*/ 	.short	0x0000
        /*0042*/ 	.short	0x0000
        /*0044*/ 	.byte	0x00, 0xf5, 0x21, 0x00


	//----- nvinfo : EIATTR_SPARSE_MMA_MASK
	.align		4
.L_15:
        /*0048*/ 	.byte	0x03, 0x50
        /*004a*/ 	.short	0x0000


	//----- nvinfo : EIATTR_MAXREG_COUNT
	.align		4
        /*004c*/ 	.byte	0x03, 0x1b
        /*004e*/ 	.short	0x00ff


	//----- nvinfo : EIATTR_MERCURY_ISA_VERSION
	.align		4
        /*0050*/ 	.byte	0x03, 0x5f
        /*0052*/ 	.short	0x0101


	//----- nvinfo : EIATTR_VRC_CTA_INIT_COUNT
	.align		4
        /*0054*/ 	.byte	0x02, 0x4a
	.zero		1
	.zero		1


	//----- nvinfo : EIATTR_EXIT_INSTR_OFFSETS
	.align		4
        /*0058*/ 	.byte	0x04, 0x1c
        /*005a*/ 	.short	(.L_17 - .L_16)


	//   ....[0]....
.L_16:
        /*005c*/ 	.word	0x00000070


	//   ....[1]....
        /*0060*/ 	.word	0x00000180


	//----- nvinfo : EIATTR_CRS_STACK_SIZE
	.align		4
.L_17:
        /*0064*/ 	.byte	0x04, 0x1e
        /*0066*/ 	.short	(.L_19 - .L_18)
.L_18:
        /*0068*/ 	.word	0x00000000


	//----- nvinfo : EIATTR_CBANK_PARAM_SIZE
	.align		4
.L_19:
        /*006c*/ 	.byte	0x03, 0x19
        /*006e*/ 	.short	0x001c


	//----- nvinfo : EIATTR_PARAM_CBANK
	.align		4
        /*0070*/ 	.byte	0x04, 0x0a
        /*0072*/ 	.short	(.L_21 - .L_20)
	.align		4
.L_20:
        /*0074*/ 	.word	index@(.nv.constant0._Z11add_vectorsPdS_S_i)
        /*0078*/ 	.short	0x0380
        /*007a*/ 	.short	0x001c


	//----- nvinfo : EIATTR_SW_WAR
	.align		4
.L_21:
        /*007c*/ 	.byte	0x04, 0x36
        /*007e*/ 	.short	(.L_23 - .L_22)
.L_22:
        /*0080*/ 	.word	0x00000008
.L_23:


//--------------------- .nv.callgraph             --------------------------
	.section	.nv.callgraph,"",@"SHT_CUDA_CALLGRAPH"
	.align	4
	.sectionentsize	8
	.align		4
        /*0000*/ 	.word	0x00000000
	.align		4
        /*0004*/ 	.word	0xffffffff
	.align		4
        /*0008*/ 	.word	0x00000000
	.align		4
        /*000c*/ 	.word	0xfffffffe
	.align		4
        /*0010*/ 	.word	0x00000000
	.align		4
        /*0014*/ 	.word	0xfffffffd
	.align		4
        /*0018*/ 	.word	0x00000000
	.align		4
        /*001c*/ 	.word	0xfffffffc


//--------------------- .text._Z11add_vectorsPdS_S_i --------------------------
	.section	.text._Z11add_vectorsPdS_S_i,"ax",@progbits
	.align	128
        .global         _Z11add_vectorsPdS_S_i
        .type           _Z11add_vectorsPdS_S_i,@function
        .size           _Z11add_vectorsPdS_S_i,(.L_x_2 - _Z11add_vectorsPdS_S_i)
        .other          _Z11add_vectorsPdS_S_i,@"STO_CUDA_ENTRY STV_DEFAULT"
_Z11add_vectorsPdS_S_i:
.text._Z11add_vectorsPdS_S_i:
[----:B------:R-:W-:Y:S01]  /*0000*/  LDC R1, c[0x0][0x37c] ;  /* 0x0000df00ff017b82 */ /* 0x000fe20000000800 */
[----:B------:R-:W0:Y:S07]  /*0010*/  S2R R0, SR_TID.X ;  /* 0x0000000000007919 */ /* 0x000e2e0000002100 */
[----:B------:R-:W0:Y:S01]  /*0020*/  S2UR UR4, SR_CTAID.X ;  /* 0x00000000000479c3 */ /* 0x000e220000002500 */
[----:B------:R-:W1:Y:S07]  /*0030*/  LDCU UR5, c[0x0][0x398] ;  /* 0x00007300ff0577ac */ /* 0x000e6e0008000800 */
[----:B------:R-:W0:Y:S02]  /*0040*/  LDC R17, c[0x0][0x360] ;  /* 0x0000d800ff117b82 */ /* 0x000e240000000800 */
[----:B0-----:R-:W-:-:S05]  /*0050*/  IMAD R0, R17, UR4, R0 ;  /* 0x0000000411007c24 */ /* 0x001fca000f8e0200 */
[----:B-1----:R-:W-:-:S13]  /*0060*/  ISETP.GE.AND P0, PT, R0, UR5, PT ;  /* 0x0000000500007c0c */ /* 0x002fda000bf06270 */
[----:B------:R-:W-:Y:S05]  /*0070*/  @P0 EXIT ;  /* 0x000000000000094d */ /* 0x000fea0003800000 */
[----:B------:R-:W0:Y:S01]  /*0080*/  LDC.64 R14, c[0x0][0x390] ;  /* 0x0000e400ff0e7b82 */ /* 0x000e220000000a00 */
[----:B------:R-:W1:Y:S01]  /*0090*/  LDCU UR4, c[0x0][0x370] ;  /* 0x00006e00ff0477ac */ /* 0x000e620008000800 */
[----:B------:R-:W2:Y:S06]  /*00a0*/  LDCU.64 UR6, c[0x0][0x358] ;  /* 0x00006b00ff0677ac */ /* 0x000eac0008000a00 */
[----:B------:R-:W3:Y:S08]  /*00b0*/  LDC.64 R10, c[0x0][0x380] ;  /* 0x0000e000ff0a7b82 */ /* 0x000ef00000000a00 */
[----:B------:R-:W4:Y:S01]  /*00c0*/  LDC.64 R12, c[0x0][0x388] ;  /* 0x0000e200ff0c7b82 */ /* 0x000f220000000a00 */
[----:B-1----:R-:W-:-:S07]  /*00d0*/  IMAD R17, R17, UR4, RZ ;  /* 0x0000000411117c24 */ /* 0x002fce000f8e02ff */
.L_x_0:
[----:B---3--:R-:W-:-:S04]  /*00e0*/  IMAD.WIDE R2, R0, 0x8, R10 ;  /* 0x0000000800027825 */ /* 0x008fc800078e020a */
[C---:B----4-:R-:W-:Y:S02]  /*00f0*/  IMAD.WIDE R4, R0.reuse, 0x8, R12 ;  /* 0x0000000800047825 */ /* 0x050fe400078e020c */
[----:B--2---:R-:W2:Y:S04]  /*0100*/  LDG.E.64 R2, desc[UR6][R2.64] ;  /* 0x0000000602027981 */ /* 0x004ea8000c1e1b00 */
[----:B------:R-:W2:Y:S01]  /*0110*/  LDG.E.64 R4, desc[UR6][R4.64] ;  /* 0x0000000604047981 */ /* 0x000ea2000c1e1b00 */
[----:B01----:R-:W-:Y:S01]  /*0120*/  IMAD.WIDE R8, R0, 0x8, R14 ;  /* 0x0000000800087825 */ /* 0x003fe200078e020e */
[----:B------:R-:W-:-:S04]  /*0130*/  IADD3 R0, PT, PT, R17, R0, RZ ;  /* 0x0000000011007210 */ /* 0x000fc80007ffe0ff */
[----:B------:R-:W-:Y:S01]  /*0140*/  ISETP.GE.AND P0, PT, R0, UR5, PT ;  /* 0x0000000500007c0c */ /* 0x000fe2000bf06270 */
[----:B--2---:R-:W-:-:S07]  /*0150*/  DADD R6, R2, R4 ;  /* 0x0000000002067229 */ /* 0x004fce0000000004 */
[----:B------:R1:W-:Y:S05]  /*0160*/  STG.E.64 desc[UR6][R8.64], R6 ;  /* 0x0000000608007986 */ /* 0x0003ea000c101b06 */
[----:B------:R-:W-:Y:S05]  /*0170*/  @!P0 BRA `(.L_x_0) ;  /* 0xfffffffc00d88947 */ /* 0x000fea000383ffff */
[----:B------:R-:W-:Y:S05]  /*0180*/  EXIT ;  /* 0x000000000000794d */ /* 0x000fea0003800000 */
.L_x_1:
[----:B------:R-:W-:-:S00]  /*0190*/  BRA `(.L_x_1) ;  /* 0xfffffffc00fc7947 */ /* 0x000fc0000383ffff */
[----:B------:R-:W-:-:S00]  /*01a0*/  NOP ;  /* 0x0000000000007918 */ /* 0x000fc00000000000 */
        /* <DEDUP_REMOVED lines=13> */
.L_x_2:


//--------------------- .nv.shared.reserved.0     --------------------------
	.section	.nv.shared.reserved.0,"aw",@nobits
	.weak		__nv_reservedSMEM_offset_0_alias
	.size		__nv_reservedSMEM_offset_0_alias, 0, 64
	.other		__nv_reservedSMEM_offset_0_alias,@"STO_CUDA_RESERVED_SHARED STV_DEFAULT"
__nv_reservedSMEM_offset_0_alias:
	.zero		0
	.zero		64


//--------------------- .nv.constant0._Z11add_vectorsPdS_S_i --------------------------
	.section	.nv.constant0._Z11add_vectorsPdS_S_i,"a",@progbits
	.sectionflags	@""
	.align	4
.nv.constant0._Z11add_vectorsPdS_S_i:
	.zero		924


//--------------------- SYMBOLS --------------------------

	.type		.nv.reservedSmem.offset0,@object
	.size		.nv.reservedSmem.offset0,0x4
